	.headerflags	@"EF_CUDA_TEXMODE_UNIFIED EF_CUDA_64BIT_ADDRESS EF_CUDA_ACCELERATORS EF_CUDA_SM90 EF_CUDA_VIRTUAL_SM(EF_CUDA_SM90)"
	.elftype	@"ET_EXEC"


//--------------------- .nv.info                  --------------------------
	.section	.nv.info,"",@"SHT_CUDA_INFO"
	.align	4


	//----- nvinfo : EIATTR_REGCOUNT
	.align		4
        /*0000*/ 	.byte	0x04, 0x2f
        /*0002*/ 	.short	(.L_3 - .L_2)
	.align		4
.L_2:
        /*0004*/ 	.word	index@(triton_poi_fused__native_batch_norm_legit_no_training_relu_5)
        /*0008*/ 	.word	0x00000012


	//----- nvinfo : EIATTR_MIN_STACK_SIZE
	.align		4
.L_3:
        /*000c*/ 	.byte	0x04, 0x12
        /*000e*/ 	.short	(.L_5 - .L_4)
	.align		4
.L_4:
        /*0010*/ 	.word	index@(triton_poi_fused__native_batch_norm_legit_no_training_relu_5)
        /*0014*/ 	.word	0x00000000


	//----- nvinfo : EIATTR_FRAME_SIZE
	.align		4
.L_5:
        /*0018*/ 	.byte	0x04, 0x11
        /*001a*/ 	.short	(.L_7 - .L_6)
	.align		4
.L_6:
        /*001c*/ 	.word	index@(triton_poi_fused__native_batch_norm_legit_no_training_relu_5)
        /*0020*/ 	.word	0x00000000


	//----- nvinfo : EIATTR_MIN_STACK_SIZE
	.align		4
.L_7:
        /*0024*/ 	.byte	0x04, 0x12
        /*0026*/ 	.short	(.L_9 - .L_8)
	.align		4
.L_8:
        /*0028*/ 	.word	index@(triton_poi_fused__native_batch_norm_legit_no_training_relu_5)
        /*002c*/ 	.word	0x00000000
.L_9:


//--------------------- .nv.info.triton_poi_fused__native_batch_norm_legit_no_training_relu_5 --------------------------
	.section	.nv.info.triton_poi_fused__native_batch_norm_legit_no_training_relu_5,"",@"SHT_CUDA_INFO"
	.sectionflags	@""
	.align	4


	//----- nvinfo : EIATTR_CUDA_API_VERSION
	.align		4
        /*0000*/ 	.byte	0x04, 0x37
        /*0002*/ 	.short	(.L_11 - .L_10)
.L_10:
        /*0004*/ 	.word	0x0000007c


	//----- nvinfo : EIATTR_KPARAM_INFO
	.align		4
.L_11:
        /*0008*/ 	.byte	0x04, 0x17
        /*000a*/ 	.short	(.L_13 - .L_12)
.L_12:
        /*000c*/ 	.word	0x00000000
        /*0010*/ 	.short	0x0006
        /*0012*/ 	.short	0x0030
        /*0014*/ 	.byte	0x00, 0xf0, 0x11, 0x00


	//----- nvinfo : EIATTR_KPARAM_INFO
	.align		4
.L_13:
        /*0018*/ 	.byte	0x04, 0x17
        /*001a*/ 	.short	(.L_15 - .L_14)
.L_14:
        /*001c*/ 	.word	0x00000000
        /*0020*/ 	.short	0x0005
        /*0022*/ 	.short	0x0028
        /*0024*/ 	.byte	0x00, 0xf4, 0x21, 0x00


	//----- nvinfo : EIATTR_KPARAM_INFO
	.align		4
.L_15:
        /*0028*/ 	.byte	0x04, 0x17
        /*002a*/ 	.short	(.L_17 - .L_16)
.L_16:
        /*002c*/ 	.word	0x00000000
        /*0030*/ 	.short	0x0004
        /*0032*/ 	.short	0x0020
        /*0034*/ 	.byte	0x00, 0xf4, 0x21, 0x00


	//----- nvinfo : EIATTR_KPARAM_INFO
	.align		4
.L_17:
        /*0038*/ 	.byte	0x04, 0x17
        /*003a*/ 	.short	(.L_19 - .L_18)
.L_18:
        /*003c*/ 	.word	0x00000000
        /*0040*/ 	.short	0x0003
        /*0042*/ 	.short	0x0018
        /*0044*/ 	.byte	0x00, 0xf4, 0x21, 0x00


	//----- nvinfo : EIATTR_KPARAM_INFO
	.align		4
.L_19:
        /*0048*/ 	.byte	0x04, 0x17
        /*004a*/ 	.short	(.L_21 - .L_20)
.L_20:
        /*004c*/ 	.word	0x00000000
        /*0050*/ 	.short	0x0002
        /*0052*/ 	.short	0x0010
        /*0054*/ 	.byte	0x00, 0xf4, 0x21, 0x00


	//----- nvinfo : EIATTR_KPARAM_INFO
	.align		4
.L_21:
        /*0058*/ 	.byte	0x04, 0x17
        /*005a*/ 	.short	(.L_23 - .L_22)
.L_22:
        /*005c*/ 	.word	0x00000000
        /*0060*/ 	.short	0x0001
        /*0062*/ 	.short	0x0008
        /*0064*/ 	.byte	0x00, 0xf4, 0x21, 0x00


	//----- nvinfo : EIATTR_KPARAM_INFO
	.align		4
.L_23:
        /*0068*/ 	.byte	0x04, 0x17
        /*006a*/ 	.short	(.L_25 - .L_24)
.L_24:
        /*006c*/ 	.word	0x00000000
        /*0070*/ 	.short	0x0000
        /*0072*/ 	.short	0x0000
        /*0074*/ 	.byte	0x00, 0xf4, 0x21, 0x00


	//----- nvinfo : EIATTR_SPARSE_MMA_MASK
	.align		4
.L_25:
        /*0078*/ 	.byte	0x03, 0x50
        /*007a*/ 	.short	0x0000


	//----- nvinfo : EIATTR_MAXREG_COUNT
	.align		4
        /*007c*/ 	.byte	0x03, 0x1b
        /*007e*/ 	.short	0x00ff


	//----- nvinfo : EIATTR_EXIT_INSTR_OFFSETS
	.align		4
        /*0080*/ 	.byte	0x04, 0x1c
        /*0082*/ 	.short	(.L_27 - .L_26)


	//   ....[0]....
.L_26:
        /*0084*/ 	.word	0x000003c0


	//----- nvinfo : EIATTR_REQNTID
	.align		4
.L_27:
        /*0088*/ 	.byte	0x04, 0x10
        /*008a*/ 	.short	(.L_29 - .L_28)
.L_28:
        /*008c*/ 	.word	0x00000100
        /*0090*/ 	.word	0x00000001
        /*0094*/ 	.word	0x00000001


	//----- nvinfo : EIATTR_CBANK_PARAM_SIZE
	.align		4
.L_29:
        /*0098*/ 	.byte	0x03, 0x19
        /*009a*/ 	.short	0x0034


	//----- nvinfo : EIATTR_PARAM_CBANK
	.align		4
        /*009c*/ 	.byte	0x04, 0x0a
        /*009e*/ 	.short	(.L_31 - .L_30)
	.align		4
.L_30:
        /*00a0*/ 	.word	index@(.nv.constant0.triton_poi_fused__native_batch_norm_legit_no_training_relu_5)
        /*00a4*/ 	.short	0x0210
        /*00a6*/ 	.short	0x0034


	//----- nvinfo : EIATTR_SW_WAR
	.align		4
.L_31:
        /*00a8*/ 	.byte	0x04, 0x36
        /*00aa*/ 	.short	(.L_33 - .L_32)
.L_32:
        /*00ac*/ 	.word	0x00000008
.L_33:


//--------------------- .nv.callgraph             --------------------------
	.section	.nv.callgraph,"",@"SHT_CUDA_CALLGRAPH"
	.align	4
	.sectionentsize	8
	.align		4
        /*0000*/ 	.word	0x00000000
	.align		4
        /*0004*/ 	.word	0xffffffff
	.align		4
        /*0008*/ 	.word	0x00000000
	.align		4
        /*000c*/ 	.word	0xfffffffe
	.align		4
        /*0010*/ 	.word	0x00000000
	.align		4
        /*0014*/ 	.word	0xfffffffd
	.align		4
        /*0018*/ 	.word	0x00000000
	.align		4
        /*001c*/ 	.word	0xfffffffc


//--------------------- .nv.constant4             --------------------------
	.section	.nv.constant4,"a",@progbits
	.align	8
	.align		8
.nv.constant4:
        /*0000*/ 	.dword	_$_str
	.align		8
        /*0008*/ 	.dword	_$_str_$_2


//--------------------- .text.triton_poi_fused__native_batch_norm_legit_no_training_relu_5 --------------------------
	.section	.text.triton_poi_fused__native_batch_norm_legit_no_training_relu_5,"ax",@progbits
	.align	128
        .global         triton_poi_fused__native_batch_norm_legit_no_training_relu_5
        .type           triton_poi_fused__native_batch_norm_legit_no_training_relu_5,@function
        .size           triton_poi_fused__native_batch_norm_legit_no_training_relu_5,(.L_x_1 - triton_poi_fused__native_batch_norm_legit_no_training_relu_5)
        .other          triton_poi_fused__native_batch_norm_legit_no_training_relu_5,@"STO_CUDA_ENTRY STV_DEFAULT"
triton_poi_fused__native_batch_norm_legit_no_training_relu_5:
.text.triton_poi_fused__native_batch_norm_legit_no_training_relu_5:
[----:B------:R-:W-:Y:S01]  /*0000*/  LDC R1, c[0x0][0x28] ;  /* 0x00000a00ff017b82 */ /* 0x000fe20000000800 */
[----:B------:R-:W1:Y:S07]  /*0010*/  S2R R0, SR_TID.X ;  /* 0x0000000000007919 */ /* 0x000e6e0000002100 */
[----:B------:R-:W2:Y:S01]  /*0020*/  LDC.64 R2, c[0x0][0x220] ;  /* 0x00008800ff027b82 */ /* 0x000ea20000000a00 */
[----:B------:R-:W-:Y:S01]  /*0030*/  ULDC.64 UR4, c[0x0][0x208] ;  /* 0x0000820000047ab9 */ /* 0x000fe20000000a00 */
[----:B------:R-:W3:Y:S06]  /*0040*/  S2R R5, SR_CTAID.X ;  /* 0x0000000000057919 */ /* 0x000eec0000002500 */
[----:B------:R-:W4:Y:S08]  /*0050*/  LDC.64 R6, c[0x0][0x218] ;  /* 0x00008600ff067b82 */ /* 0x000f300000000a00 */
[----:B------:R-:W5:Y:S08]  /*0060*/  LDC.64 R8, c[0x0][0x228] ;  /* 0x00008a00ff087b82 */ /* 0x000f700000000a00 */
[----:B------:R-:W5:Y:S01]  /*0070*/  LDC.64 R10, c[0x0][0x230] ;  /* 0x00008c00ff0a7b82 */ /* 0x000f620000000a00 */
[----:B-1----:R-:W-:-:S04]  /*0080*/  SHF.L.U32 R0, R0, 0x1, RZ ;  /* 0x0000000100007819 */ /* 0x002fc800000006ff */
[----:B------:R-:W-:-:S04]  /*0090*/  LOP3.LUT R0, R0, 0x1fe, RZ, 0xc0, !PT ;  /* 0x000001fe00007812 */ /* 0x000fc800078ec0ff */
[----:B---3--:R-:W-:-:S05]  /*00a0*/  LEA R0, R5, R0, 0x9 ;  /* 0x0000000005007211 */ /* 0x008fca00078e48ff */
[----:B------:R-:W-:-:S05]  /*00b0*/  IMAD.HI R4, R0, 0x38e38e39, RZ ;  /* 0x38e38e3900047827 */ /* 0x000fca00078e02ff */
[----:B------:R-:W-:-:S04]  /*00c0*/  SHF.R.U32.HI R5, RZ, 0x1f, R4 ;  /* 0x0000001fff057819 */ /* 0x000fc80000011604 */
[----:B------:R-:W-:-:S05]  /*00d0*/  LEA.HI.SX32 R5, R4, R5, 0x1a ;  /* 0x0000000504057211 */ /* 0x000fca00078fd2ff */
[----:B------:R-:W-:Y:S02]  /*00e0*/  IMAD R13, R5, -0x120, R0 ;  /* 0xfffffee0050d7824 */ /* 0x000fe400078e0200 */
[----:B------:R-:W1:Y:S02]  /*00f0*/  LDC.64 R4, c[0x0][0x210] ;  /* 0x00008400ff047b82 */ /* 0x000e640000000a00 */
[----:B--2---:R-:W-:-:S06]  /*0100*/  IMAD.WIDE R2, R13, 0x4, R2 ;  /* 0x000000040d027825 */ /* 0x004fcc00078e0202 */
[----:B------:R-:W2:Y:S01]  /*0110*/  LDG.E.EL.64 R2, desc[UR4][R2.64] ;  /* 0x0000000402027981 */ /* 0x000ea2000c2e1b00 */
[----:B----4-:R-:W-:-:S04]  /*0120*/  IMAD.WIDE R6, R13, 0x4, R6 ;  /* 0x000000040d067825 */ /* 0x010fc800078e0206 */
[C---:B-----5:R-:W-:Y:S02]  /*0130*/  IMAD.WIDE R8, R13.reuse, 0x4, R8 ;  /* 0x000000040d087825 */ /* 0x060fe400078e0208 */
[----:B------:R-:W3:Y:S02]  /*0140*/  LDG.E.EL.64 R6, desc[UR4][R6.64] ;  /* 0x0000000406067981 */ /* 0x000ee4000c2e1b00 */
[----:B0-----:R-:W-:Y:S02]  /*0150*/  IMAD.WIDE R10, R13, 0x4, R10 ;  /* 0x000000040d0a7825 */ /* 0x001fe400078e020a */
[----:B------:R-:W4:Y:S04]  /*0160*/  LDG.E.EL.64 R8, desc[UR4][R8.64] ;  /* 0x0000000408087981 */ /* 0x000f28000c2e1b00 */
[----:B------:R-:W4:Y:S01]  /*0170*/  LDG.E.EL.64 R10, desc[UR4][R10.64] ;  /* 0x000000040a0a7981 */ /* 0x000f22000c2e1b00 */
[----:B-1----:R-:W-:-:S06]  /*0180*/  IMAD.WIDE R4, R0, 0x4, R4 ;  /* 0x0000000400047825 */ /* 0x002fcc00078e0204 */
[----:B------:R-:W3:Y:S01]  /*0190*/  LDG.E.64 R4, desc[UR4][R4.64] ;  /* 0x0000000404047981 */ /* 0x000ee2000c1e1b00 */
[----:B------:R-:W-:Y:S01]  /*01a0*/  HFMA2.MMA R14, -RZ, RZ, 1.625, 0 ;  /* 0x3e800000ff0e7435 */ /* 0x000fe200000001ff */
[----:B--2---:R-:W-:Y:S01]  /*01b0*/  FADD R2, R2, 9.9999997473787516356e-06 ;  /* 0x3727c5ac02027421 */ /* 0x004fe20000000000 */
[----:B------:R-:W-:-:S03]  /*01c0*/  FADD R3, R3, 9.9999997473787516356e-06 ;  /* 0x3727c5ac03037421 */ /* 0x000fc60000000000 */
[----:B------:R-:W0:Y:S08]  /*01d0*/  MUFU.SQRT R12, R2 ;  /* 0x00000002000c7308 */ /* 0x000e300000002000 */
[----:B------:R1:W2:Y:S01]  /*01e0*/  MUFU.SQRT R13, R3 ;  /* 0x00000003000d7308 */ /* 0x0002a20000002000 */
[C---:B0-----:R-:W-:Y:S02]  /*01f0*/  FSETP.GT.AND P0, PT, R12.reuse, 8.50705917302346158658e+37, PT ;  /* 0x7e8000000c00780b */ /* 0x041fe40003f04000 */
[----:B------:R-:W-:Y:S01]  /*0200*/  FSETP.GEU.AND P2, PT, R12, 1.175494350822287508e-38, PT ;  /* 0x008000000c00780b */ /* 0x000fe20003f4e000 */
[----:B-1----:R-:W0:Y:S01]  /*0210*/  LDC.64 R2, c[0x0][0x238] ;  /* 0x00008e00ff027b82 */ /* 0x002e220000000a00 */
[----:B--2---:R-:W-:-:S02]  /*0220*/  FSETP.GT.AND P1, PT, R13, 8.50705917302346158658e+37, PT ;  /* 0x7e8000000d00780b */ /* 0x004fc40003f24000 */
[----:B------:R-:W-:-:S07]  /*0230*/  FSETP.GEU.AND P3, PT, R13, 1.175494350822287508e-38, PT ;  /* 0x008000000d00780b */ /* 0x000fce0003f6e000 */
[----:B------:R-:W-:-:S04]  /*0240*/  @P0 FMUL R12, R12, 0.25 ;  /* 0x3e8000000c0c0820 */ /* 0x000fc80000400000 */
[----:B------:R-:W-:Y:S01]  /*0250*/  @!P2 FMUL R12, R12, 16777216 ;  /* 0x4b8000000c0ca820 */ /* 0x000fe20000400000 */
[----:B------:R-:W-:-:S04]  /*0260*/  @P1 FMUL R13, R13, 0.25 ;  /* 0x3e8000000d0d1820 */ /* 0x000fc80000400000 */
[----:B------:R-:W-:Y:S01]  /*0270*/  @!P3 FMUL R13, R13, 16777216 ;  /* 0x4b8000000d0db820 */ /* 0x000fe20000400000 */
[----:B------:R-:W1:Y:S01]  /*0280*/  MUFU.RCP R12, R12 ;  /* 0x0000000c000c7308 */ /* 0x000e620000001000 */
[----:B------:R-:W-:-:S07]  /*0290*/  FSEL R15, R14, 1, P0 ;  /* 0x3f8000000e0f7808 */ /* 0x000fce0000000000 */
[----:B------:R-:W2:Y:S01]  /*02a0*/  MUFU.RCP R13, R13 ;  /* 0x0000000d000d7308 */ /* 0x000ea20000001000 */
[----:B------:R-:W-:Y:S01]  /*02b0*/  FSEL R14, R14, 1, P1 ;  /* 0x3f8000000e0e7808 */ /* 0x000fe20000800000 */
[----:B------:R-:W-:-:S04]  /*02c0*/  @!P2 FMUL R15, R15, 16777216 ;  /* 0x4b8000000f0fa820 */ /* 0x000fc80000400000 */
[----:B------:R-:W-:Y:S01]  /*02d0*/  @!P3 FMUL R14, R14, 16777216 ;  /* 0x4b8000000e0eb820 */ /* 0x000fe20000400000 */
[----:B---3--:R-:W-:Y:S01]  /*02e0*/  FADD R5, R5, -R7 ;  /* 0x8000000705057221 */ /* 0x008fe20000000000 */
[----:B------:R-:W-:Y:S01]  /*02f0*/  FADD R4, R4, -R6 ;  /* 0x8000000604047221 */ /* 0x000fe20000000000 */
[----:B-1----:R-:W-:Y:S01]  /*0300*/  FMUL R15, R12, R15 ;  /* 0x0000000f0c0f7220 */ /* 0x002fe20000400000 */
[----:B--2---:R-:W-:-:S03]  /*0310*/  FMUL R14, R13, R14 ;  /* 0x0000000e0d0e7220 */ /* 0x004fc60000400000 */
[----:B------:R-:W-:Y:S01]  /*0320*/  FMUL R15, R4, R15 ;  /* 0x0000000f040f7220 */ /* 0x000fe20000400000 */
[----:B------:R-:W-:-:S03]  /*0330*/  FMUL R14, R5, R14 ;  /* 0x0000000e050e7220 */ /* 0x000fc60000400000 */
[----:B----4-:R-:W-:Y:S01]  /*0340*/  FFMA R8, R8, R15, R10 ;  /* 0x0000000f08087223 */ /* 0x010fe2000000000a */
[----:B------:R-:W-:-:S04]  /*0350*/  FFMA R9, R9, R14, R11 ;  /* 0x0000000e09097223 */ /* 0x000fc8000000000b */
[----:B------:R-:W-:Y:S02]  /*0360*/  FSETP.GEU.AND P0, PT, R8, RZ, PT ;  /* 0x000000ff0800720b */ /* 0x000fe40003f0e000 */
[C---:B------:R-:W-:Y:S01]  /*0370*/  FSETP.GEU.AND P1, PT, R9.reuse, RZ, PT ;  /* 0x000000ff0900720b */ /* 0x040fe20003f2e000 */
[----:B0-----:R-:W-:Y:S01]  /*0380*/  IMAD.WIDE R2, R0, 0x4, R2 ;  /* 0x0000000400027825 */ /* 0x001fe200078e0202 */
[----:B------:R-:W-:Y:S02]  /*0390*/  FSEL R8, R8, RZ, P0 ;  /* 0x000000ff08087208 */ /* 0x000fe40000000000 */
[----:B------:R-:W-:-:S05]  /*03a0*/  FSEL R9, R9, RZ, P1 ;  /* 0x000000ff09097208 */ /* 0x000fca0000800000 */
[----:B------:R-:W-:Y:S01]  /*03b0*/  STG.E.64 desc[UR4][R2.64], R8 ;  /* 0x0000000802007986 */ /* 0x000fe2000c101b04 */
[----:B------:R-:W-:Y:S05]  /*03c0*/  EXIT ;  /* 0x000000000000794d */ /* 0x000fea0003800000 */
.L_x_0:
[----:B------:R-:W-:-:S00]  /*03d0*/  BRA `(.L_x_0) ;  /* 0xfffffffc00fc7947 */ /* 0x000fc0000383ffff */
[----:B------:R-:W-:-:S00]  /*03e0*/  NOP ;  /* 0x0000000000007918 */ /* 0x000fc00000000000 */
        /* <DEDUP_REMOVED lines=9> */
.L_x_1:


//--------------------- .nv.global.init           --------------------------
	.section	.nv.global.init,"aw",@progbits
.nv.global.init:
	.type		_$_str,@object
	.size		_$_str,(_$_str_$_2 - _$_str)
_$_str:
        /*0000*/ 	.byte	0x5f, 0x5f, 0x43, 0x55, 0x44, 0x41, 0x5f, 0x46, 0x54, 0x5a, 0x00
	.type		_$_str_$_2,@object
	.size		_$_str_$_2,(.L_1 - _$_str_$_2)
_$_str_$_2:
        /*000b*/ 	.byte	0x5f, 0x5f, 0x43, 0x55, 0x44, 0x41, 0x5f, 0x50, 0x52, 0x45, 0x43, 0x5f, 0x53, 0x51, 0x52, 0x54
        /*001b*/ 	.byte	0x00
.L_1:


//--------------------- .nv.constant0.triton_poi_fused__native_batch_norm_legit_no_training_relu_5 --------------------------
	.section	.nv.constant0.triton_poi_fused__native_batch_norm_legit_no_training_relu_5,"a",@progbits
	.sectionflags	@""
	.align	4
.nv.constant0.triton_poi_fused__native_batch_norm_legit_no_training_relu_5:
	.zero		580
